//
// Generated by NVIDIA NVVM Compiler
//
// Compiler Build ID: CL-36424714
// Cuda compilation tools, release 13.0, V13.0.88
// Based on NVVM 20.0.0
//

.version 9.0
.target sm_100
.address_size 64

	// .globl	_Z14addVectorsIntoPfS_S_i

.visible .entry _Z14addVectorsIntoPfS_S_i(
	.param .u64 .ptr .align 1 _Z14addVectorsIntoPfS_S_i_param_0,
	.param .u64 .ptr .align 1 _Z14addVectorsIntoPfS_S_i_param_1,
	.param .u64 .ptr .align 1 _Z14addVectorsIntoPfS_S_i_param_2,
	.param .u32 _Z14addVectorsIntoPfS_S_i_param_3
)
{
	.reg .pred 	%p<7>;
	.reg .b32 	%r<31>;
	.reg .b32 	%f<16>;
	.reg .b64 	%rd<25>;

	ld.param.u64 	%rd4, [_Z14addVectorsIntoPfS_S_i_param_0];
	ld.param.u64 	%rd5, [_Z14addVectorsIntoPfS_S_i_param_1];
	ld.param.u64 	%rd6, [_Z14addVectorsIntoPfS_S_i_param_2];
	ld.param.u32 	%r12, [_Z14addVectorsIntoPfS_S_i_param_3];
	cvta.to.global.u64 	%rd1, %rd4;
	cvta.to.global.u64 	%rd2, %rd6;
	cvta.to.global.u64 	%rd3, %rd5;
	mov.u32 	%r13, %ntid.x;
	mov.u32 	%r14, %ctaid.x;
	mov.u32 	%r15, %tid.x;
	mad.lo.s32 	%r29, %r13, %r14, %r15;
	mov.u32 	%r16, %nctaid.x;
	mul.lo.s32 	%r2, %r13, %r16;
	setp.ge.s32 	%p1, %r29, %r12;
	@%p1 bra 	$L__BB0_7;
	add.s32 	%r17, %r29, %r2;
	max.s32 	%r18, %r12, %r17;
	setp.lt.s32 	%p2, %r17, %r12;
	selp.u32 	%r19, 1, 0, %p2;
	add.s32 	%r20, %r17, %r19;
	sub.s32 	%r21, %r18, %r20;
	div.u32 	%r22, %r21, %r2;
	add.s32 	%r3, %r22, %r19;
	and.b32  	%r23, %r3, 3;
	setp.eq.s32 	%p3, %r23, 3;
	@%p3 bra 	$L__BB0_4;
	add.s32 	%r24, %r3, 1;
	and.b32  	%r25, %r24, 3;
	neg.s32 	%r27, %r25;
$L__BB0_3:
	.pragma "nounroll";
	mul.wide.s32 	%rd7, %r29, 4;
	add.s64 	%rd8, %rd1, %rd7;
	add.s64 	%rd9, %rd2, %rd7;
	add.s64 	%rd10, %rd3, %rd7;
	ld.global.f32 	%f1, [%rd10];
	ld.global.f32 	%f2, [%rd9];
	add.f32 	%f3, %f1, %f2;
	st.global.f32 	[%rd8], %f3;
	add.s32 	%r29, %r29, %r2;
	add.s32 	%r27, %r27, 1;
	setp.ne.s32 	%p4, %r27, 0;
	@%p4 bra 	$L__BB0_3;
$L__BB0_4:
	setp.lt.u32 	%p5, %r3, 3;
	@%p5 bra 	$L__BB0_7;
	mul.wide.s32 	%rd15, %r2, 4;
	shl.b32 	%r26, %r2, 2;
$L__BB0_6:
	mul.wide.s32 	%rd11, %r29, 4;
	add.s64 	%rd12, %rd3, %rd11;
	ld.global.f32 	%f4, [%rd12];
	add.s64 	%rd13, %rd2, %rd11;
	ld.global.f32 	%f5, [%rd13];
	add.f32 	%f6, %f4, %f5;
	add.s64 	%rd14, %rd1, %rd11;
	st.global.f32 	[%rd14], %f6;
	add.s64 	%rd16, %rd12, %rd15;
	ld.global.f32 	%f7, [%rd16];
	add.s64 	%rd17, %rd13, %rd15;
	ld.global.f32 	%f8, [%rd17];
	add.f32 	%f9, %f7, %f8;
	add.s64 	%rd18, %rd14, %rd15;
	st.global.f32 	[%rd18], %f9;
	add.s64 	%rd19, %rd16, %rd15;
	ld.global.f32 	%f10, [%rd19];
	add.s64 	%rd20, %rd17, %rd15;
	ld.global.f32 	%f11, [%rd20];
	add.f32 	%f12, %f10, %f11;
	add.s64 	%rd21, %rd18, %rd15;
	st.global.f32 	[%rd21], %f12;
	add.s64 	%rd22, %rd19, %rd15;
	ld.global.f32 	%f13, [%rd22];
	add.s64 	%rd23, %rd20, %rd15;
	ld.global.f32 	%f14, [%rd23];
	add.f32 	%f15, %f13, %f14;
	add.s64 	%rd24, %rd21, %rd15;
	st.global.f32 	[%rd24], %f15;
	add.s32 	%r29, %r26, %r29;
	setp.lt.s32 	%p6, %r29, %r12;
	@%p6 bra 	$L__BB0_6;
$L__BB0_7:
	ret;

}


// ===== COMPILED SASS (sm_100) =====

	.target	sm_100

	.elftype	@"ET_EXEC"


//--------------------- .note.nv.tkinfo           --------------------------
	.section	.note.nv.tkinfo,"",@"SHT_NOTE"
	.sectionflags	@"SHF_NOTE_NV_TKINFO"
	.tkinfo
        /*0018*/ 	.word	0x00000002
        /*0030*/ 	.string	""
        /*0030*/ 	.string	"ptxas"
        /*0030*/ 	.string	"Cuda compilation tools, release 13.0, V13.0.88"
        /*0030*/ 	.string	"Build cuda_13.0.r13.0/compiler.36424714_0"
        /*0030*/ 	.string	"-arch sm_100 -m 64 "



//--------------------- .note.nv.cuinfo           --------------------------
	.section	.note.nv.cuinfo,"",@"SHT_NOTE"
	.sectionflags	@"SHF_NOTE_NV_CUINFO"
        /*0018*/ 	.short	0x0002
        /*001a*/ 	.short	0x0064
        /*001c*/ 	.short	0x0082
	.zero		2


//--------------------- .nv.info                  --------------------------
	.section	.nv.info,"",@"SHT_CUDA_INFO"
	.align	4


	//----- nvinfo : EIATTR_REGCOUNT
	.align		4
        /*0000*/ 	.byte	0x04, 0x2f
        /*0002*/ 	.short	(.L_1 - .L_0)
	.align		4
.L_0:
        /*0004*/ 	.word	index@(_Z14addVectorsIntoPfS_S_i)
        /*0008*/ 	.word	0x0000001a


	//----- nvinfo : EIATTR_FRAME_SIZE
	.align		4
.L_1:
        /*000c*/ 	.byte	0x04, 0x11
        /*000e*/ 	.short	(.L_3 - .L_2)
	.align		4
.L_2:
        /*0010*/ 	.word	index@(_Z14addVectorsIntoPfS_S_i)
        /*0014*/ 	.word	0x00000000


	//----- nvinfo : EIATTR_MIN_STACK_SIZE
	.align		4
.L_3:
        /*0018*/ 	.byte	0x04, 0x12
        /*001a*/ 	.short	(.L_5 - .L_4)
	.align		4
.L_4:
        /*001c*/ 	.word	index@(_Z14addVectorsIntoPfS_S_i)
        /*0020*/ 	.word	0x00000000
.L_5:


//--------------------- .nv.compat                --------------------------
	.section	.nv.compat,"",@"SHT_CUDA_COMPAT_INFO"
	.align	4
        /*0000*/ 	.byte	0x02, 0x09, 0x00, 0x00, 0x02, 0x02, 0x01, 0x00, 0x02, 0x05, 0x05, 0x00, 0x03, 0x07, 0x01, 0x01
        /*0010*/ 	.byte	0x02, 0x03, 0x00, 0x00, 0x02, 0x06, 0x01, 0x00, 0x04, 0x0b, 0x08, 0x00, 0x09, 0x00, 0x00, 0x00
        /*0020*/ 	.byte	0x00, 0x00, 0x00, 0x00


//--------------------- .nv.info._Z14addVectorsIntoPfS_S_i --------------------------
	.section	.nv.info._Z14addVectorsIntoPfS_S_i,"",@"SHT_CUDA_INFO"
	.sectionflags	@""
	.align	4


	//----- nvinfo : EIATTR_CUDA_API_VERSION
	.align		4
        /*0000*/ 	.byte	0x04, 0x37
        /*0002*/ 	.short	(.L_7 - .L_6)
.L_6:
        /*0004*/ 	.word	0x00000082


	//----- nvinfo : EIATTR_KPARAM_INFO
	.align		4
.L_7:
        /*0008*/ 	.byte	0x04, 0x17
        /*000a*/ 	.short	(.L_9 - .L_8)
.L_8:
        /*000c*/ 	.word	0x00000000
        /*0010*/ 	.short	0x0003
        /*0012*/ 	.short	0x0018
        /*0014*/ 	.byte	0x00, 0xf0, 0x11, 0x00


	//----- nvinfo : EIATTR_KPARAM_INFO
	.align		4
.L_9:
        /*0018*/ 	.byte	0x04, 0x17
        /*001a*/ 	.short	(.L_11 - .L_10)
.L_10:
        /*001c*/ 	.word	0x00000000
        /*0020*/ 	.short	0x0002
        /*0022*/ 	.short	0x0010
        /*0024*/ 	.byte	0x00, 0xf5, 0x21, 0x00


	//----- nvinfo : EIATTR_KPARAM_INFO
	.align		4
.L_11:
        /*0028*/ 	.byte	0x04, 0x17
        /*002a*/ 	.short	(.L_13 - .L_12)
.L_12:
        /*002c*/ 	.word	0x00000000
        /*0030*/ 	.short	0x0001
        /*0032*/ 	.short	0x0008
        /*0034*/ 	.byte	0x00, 0xf5, 0x21, 0x00


	//----- nvinfo : EIATTR_KPARAM_INFO
	.align		4
.L_13:
        /*0038*/ 	.byte	0x04, 0x17
        /*003a*/ 	.short	(.L_15 - .L_14)
.L_14:
        /*003c*/ 	.word	0x00000000
        /*0040*/ 	.short	0x0000
        /*0042*/ 	.short	0x0000
        /*0044*/ 	.byte	0x00, 0xf5, 0x21, 0x00


	//----- nvinfo : EIATTR_SPARSE_MMA_MASK
	.align		4
.L_15:
        /*0048*/ 	.byte	0x03, 0x50
        /*004a*/ 	.short	0x0000


	//----- nvinfo : EIATTR_MAXREG_COUNT
	.align		4
        /*004c*/ 	.byte	0x03, 0x1b
        /*004e*/ 	.short	0x00ff


	//----- nvinfo : EIATTR_MERCURY_ISA_VERSION
	.align		4
        /*0050*/ 	.byte	0x03, 0x5f
        /*0052*/ 	.short	0x0101


	//----- nvinfo : EIATTR_VRC_CTA_INIT_COUNT
	.align		4
        /*0054*/ 	.byte	0x02, 0x4a
	.zero		1
	.zero		1


	//----- nvinfo : EIATTR_EXIT_INSTR_OFFSETS
	.align		4
        /*0058*/ 	.byte	0x04, 0x1c
        /*005a*/ 	.short	(.L_17 - .L_16)


	//   ....[0]....
.L_16:
        /*005c*/ 	.word	0x00000090


	//   ....[1]....
        /*0060*/ 	.word	0x000003a0


	//   ....[2]....
        /*0064*/ 	.word	0x000005d0


	//----- nvinfo : EIATTR_CRS_STACK_SIZE
	.align		4
.L_17:
        /*0068*/ 	.byte	0x04, 0x1e
        /*006a*/ 	.short	(.L_19 - .L_18)
.L_18:
        /*006c*/ 	.word	0x00000000


	//----- nvinfo : EIATTR_CBANK_PARAM_SIZE
	.align		4
.L_19:
        /*0070*/ 	.byte	0x03, 0x19
        /*0072*/ 	.short	0x001c


	//----- nvinfo : EIATTR_PARAM_CBANK
	.align		4
        /*0074*/ 	.byte	0x04, 0x0a
        /*0076*/ 	.short	(.L_21 - .L_20)
	.align		4
.L_20:
        /*0078*/ 	.word	index@(.nv.constant0._Z14addVectorsIntoPfS_S_i)
        /*007c*/ 	.short	0x0380
        /*007e*/ 	.short	0x001c


	//----- nvinfo : EIATTR_SW_WAR
	.align		4
.L_21:
        /*0080*/ 	.byte	0x04, 0x36
        /*0082*/ 	.short	(.L_23 - .L_22)
.L_22:
        /*0084*/ 	.word	0x00000008
.L_23:


//--------------------- .nv.callgraph             --------------------------
	.section	.nv.callgraph,"",@"SHT_CUDA_CALLGRAPH"
	.align	4
	.sectionentsize	8
	.align		4
        /*0000*/ 	.word	0x00000000
	.align		4
        /*0004*/ 	.word	0xffffffff
	.align		4
        /*0008*/ 	.word	0x00000000
	.align		4
        /*000c*/ 	.word	0xfffffffe
	.align		4
        /*0010*/ 	.word	0x00000000
	.align		4
        /*0014*/ 	.word	0xfffffffd
	.align		4
        /*0018*/ 	.word	0x00000000
	.align		4
        /*001c*/ 	.word	0xfffffffc


//--------------------- .text._Z14addVectorsIntoPfS_S_i --------------------------
	.section	.text._Z14addVectorsIntoPfS_S_i,"ax",@progbits
	.align	128
        .global         _Z14addVectorsIntoPfS_S_i
        .type           _Z14addVectorsIntoPfS_S_i,@function
        .size           _Z14addVectorsIntoPfS_S_i,(.L_x_5 - _Z14addVectorsIntoPfS_S_i)
        .other          _Z14addVectorsIntoPfS_S_i,@"STO_CUDA_ENTRY STV_DEFAULT"
_Z14addVectorsIntoPfS_S_i:
.text._Z14addVectorsIntoPfS_S_i:
[----:B------:R-:W-:Y:S01]  /*0000*/  LDC R1, c[0x0][0x37c] ;  /* 0x0000df00ff017b82 */ /* 0x000fe20000000800 */
[----:B------:R-:W0:Y:S01]  /*0010*/  S2R R3, SR_CTAID.X ;  /* 0x0000000000037919 */ /* 0x000e220000002500 */
[----:B------:R-:W0:Y:S06]  /*0020*/  LDCU UR4, c[0x0][0x360] ;  /* 0x00006c00ff0477ac */ /* 0x000e2c0008000800 */
[----:B------:R-:W1:Y:S01]  /*0030*/  LDC R2, c[0x0][0x370] ;  /* 0x0000dc00ff027b82 */ /* 0x000e620000000800 */
[----:B------:R-:W0:Y:S01]  /*0040*/  S2R R0, SR_TID.X ;  /* 0x0000000000007919 */ /* 0x000e220000002100 */
[----:B------:R-:W2:Y:S01]  /*0050*/  LDCU UR6, c[0x0][0x398] ;  /* 0x00007300ff0677ac */ /* 0x000ea20008000800 */
[----:B0-----:R-:W-:-:S02]  /*0060*/  IMAD R3, R3, UR4, R0 ;  /* 0x0000000403037c24 */ /* 0x001fc4000f8e0200 */
[----:B-1----:R-:W-:-:S03]  /*0070*/  IMAD R0, R2, UR4, RZ ;  /* 0x0000000402007c24 */ /* 0x002fc6000f8e02ff */
[----:B--2---:R-:W-:-:S13]  /*0080*/  ISETP.GE.AND P0, PT, R3, UR6, PT ;  /* 0x0000000603007c0c */ /* 0x004fda000bf06270 */
[----:B------:R-:W-:Y:S05]  /*0090*/  @P0 EXIT ;  /* 0x000000000000094d */ /* 0x000fea0003800000 */
[----:B------:R-:W0:Y:S01]  /*00a0*/  I2F.U32.RP R8, R0 ;  /* 0x0000000000087306 */ /* 0x000e220000209000 */
[----:B------:R-:W-:Y:S01]  /*00b0*/  IADD3 R2, PT, PT, R0, R3, RZ ;  /* 0x0000000300027210 */ /* 0x000fe20007ffe0ff */
[----:B------:R-:W1:Y:S01]  /*00c0*/  LDCU.64 UR4, c[0x0][0x358] ;  /* 0x00006b00ff0477ac */ /* 0x000e620008000a00 */
[----:B------:R-:W-:Y:S01]  /*00d0*/  IADD3 R9, PT, PT, RZ, -R0, RZ ;  /* 0x80000000ff097210 */ /* 0x000fe20007ffe0ff */
[----:B------:R-:W-:Y:S01]  /*00e0*/  BSSY.RECONVERGENT B0, `(.L_x_0) ;  /* 0x000002b000007945 */ /* 0x000fe20003800200 */
[C---:B------:R-:W-:Y:S02]  /*00f0*/  ISETP.GE.AND P0, PT, R2.reuse, UR6, PT ;  /* 0x0000000602007c0c */ /* 0x040fe4000bf06270 */
[----:B------:R-:W-:Y:S02]  /*0100*/  VIMNMX R7, PT, PT, R2, UR6, !PT ;  /* 0x0000000602077c48 */ /* 0x000fe4000ffe0100 */
[----:B------:R-:W-:Y:S02]  /*0110*/  SEL R6, RZ, 0x1, P0 ;  /* 0x00000001ff067807 */ /* 0x000fe40000000000 */
[----:B------:R-:W-:-:S02]  /*0120*/  ISETP.NE.U32.AND P2, PT, R0, RZ, PT ;  /* 0x000000ff0000720c */ /* 0x000fc40003f45070 */
[----:B------:R-:W-:Y:S01]  /*0130*/  IADD3 R7, PT, PT, R7, -R2, -R6 ;  /* 0x8000000207077210 */ /* 0x000fe20007ffe806 */
[----:B0-----:R-:W0:Y:S02]  /*0140*/  MUFU.RCP R8, R8 ;  /* 0x0000000800087308 */ /* 0x001e240000001000 */
[----:B0-----:R-:W-:-:S06]  /*0150*/  IADD3 R4, PT, PT, R8, 0xffffffe, RZ ;  /* 0x0ffffffe08047810 */ /* 0x001fcc0007ffe0ff */
[----:B------:R0:W2:Y:S02]  /*0160*/  F2I.FTZ.U32.TRUNC.NTZ R5, R4 ;  /* 0x0000000400057305 */ /* 0x0000a4000021f000 */
[----:B0-----:R-:W-:Y:S02]  /*0170*/  HFMA2 R4, -RZ, RZ, 0, 0 ;  /* 0x00000000ff047431 */ /* 0x001fe400000001ff */
[----:B--2---:R-:W-:-:S04]  /*0180*/  IMAD R9, R9, R5, RZ ;  /* 0x0000000509097224 */ /* 0x004fc800078e02ff */
[----:B------:R-:W-:-:S06]  /*0190*/  IMAD.HI.U32 R8, R5, R9, R4 ;  /* 0x0000000905087227 */ /* 0x000fcc00078e0004 */
[----:B------:R-:W-:-:S05]  /*01a0*/  IMAD.HI.U32 R5, R8, R7, RZ ;  /* 0x0000000708057227 */ /* 0x000fca00078e00ff */
[----:B------:R-:W-:-:S05]  /*01b0*/  IADD3 R2, PT, PT, -R5, RZ, RZ ;  /* 0x000000ff05027210 */ /* 0x000fca0007ffe1ff */
[----:B------:R-:W-:-:S05]  /*01c0*/  IMAD R7, R0, R2, R7 ;  /* 0x0000000200077224 */ /* 0x000fca00078e0207 */
[----:B------:R-:W-:-:S13]  /*01d0*/  ISETP.GE.U32.AND P0, PT, R7, R0, PT ;  /* 0x000000000700720c */ /* 0x000fda0003f06070 */
[----:B------:R-:W-:Y:S02]  /*01e0*/  @P0 IADD3 R7, PT, PT, -R0, R7, RZ ;  /* 0x0000000700070210 */ /* 0x000fe40007ffe1ff */
[----:B------:R-:W-:Y:S02]  /*01f0*/  @P0 IADD3 R5, PT, PT, R5, 0x1, RZ ;  /* 0x0000000105050810 */ /* 0x000fe40007ffe0ff */
[----:B------:R-:W-:-:S13]  /*0200*/  ISETP.GE.U32.AND P1, PT, R7, R0, PT ;  /* 0x000000000700720c */ /* 0x000fda0003f26070 */
[----:B------:R-:W-:Y:S02]  /*0210*/  @P1 IADD3 R5, PT, PT, R5, 0x1, RZ ;  /* 0x0000000105051810 */ /* 0x000fe40007ffe0ff */
[----:B------:R-:W-:-:S04]  /*0220*/  @!P2 LOP3.LUT R5, RZ, R0, RZ, 0x33, !PT ;  /* 0x00000000ff05a212 */ /* 0x000fc800078e33ff */
[----:B------:R-:W-:-:S04]  /*0230*/  IADD3 R2, PT, PT, R6, R5, RZ ;  /* 0x0000000506027210 */ /* 0x000fc80007ffe0ff */
[C---:B------:R-:W-:Y:S02]  /*0240*/  LOP3.LUT R4, R2.reuse, 0x3, RZ, 0xc0, !PT ;  /* 0x0000000302047812 */ /* 0x040fe400078ec0ff */
[----:B------:R-:W-:Y:S02]  /*0250*/  ISETP.GE.U32.AND P1, PT, R2, 0x3, PT ;  /* 0x000000030200780c */ /* 0x000fe40003f26070 */
[----:B------:R-:W-:-:S13]  /*0260*/  ISETP.NE.AND P0, PT, R4, 0x3, PT ;  /* 0x000000030400780c */ /* 0x000fda0003f05270 */
[----:B-1----:R-:W-:Y:S05]  /*0270*/  @!P0 BRA `(.L_x_1) ;  /* 0x0000000000448947 */ /* 0x002fea0003800000 */
[----:B------:R-:W0:Y:S01]  /*0280*/  LDC.64 R4, c[0x0][0x390] ;  /* 0x0000e400ff047b82 */ /* 0x000e220000000a00 */
[----:B------:R-:W-:-:S04]  /*0290*/  IADD3 R2, PT, PT, R2, 0x1, RZ ;  /* 0x0000000102027810 */ /* 0x000fc80007ffe0ff */
[----:B------:R-:W-:-:S03]  /*02a0*/  LOP3.LUT R2, R2, 0x3, RZ, 0xc0, !PT ;  /* 0x0000000302027812 */ /* 0x000fc600078ec0ff */
[----:B------:R-:W1:Y:S01]  /*02b0*/  LDC.64 R6, c[0x0][0x380] ;  /* 0x0000e000ff067b82 */ /* 0x000e620000000a00 */
[----:B------:R-:W-:-:S07]  /*02c0*/  IADD3 R2, PT, PT, -R2, RZ, RZ ;  /* 0x000000ff02027210 */ /* 0x000fce0007ffe1ff */
[----:B------:R-:W2:Y:S02]  /*02d0*/  LDC.64 R8, c[0x0][0x388] ;  /* 0x0000e200ff087b82 */ /* 0x000ea40000000a00 */
.L_x_2:
[----:B0-----:R-:W-:-:S04]  /*02e0*/  IMAD.WIDE R12, R3, 0x4, R4 ;  /* 0x00000004030c7825 */ /* 0x001fc800078e0204 */
[C---:B--2---:R-:W-:Y:S02]  /*02f0*/  IMAD.WIDE R14, R3.reuse, 0x4, R8 ;  /* 0x00000004030e7825 */ /* 0x044fe400078e0208 */
[----:B------:R-:W2:Y:S04]  /*0300*/  LDG.E R13, desc[UR4][R12.64] ;  /* 0x000000040c0d7981 */ /* 0x000ea8000c1e1900 */
[----:B------:R-:W2:Y:S01]  /*0310*/  LDG.E R14, desc[UR4][R14.64] ;  /* 0x000000040e0e7981 */ /* 0x000ea2000c1e1900 */
[----:B-1-3--:R-:W-:Y:S01]  /*0320*/  IMAD.WIDE R10, R3, 0x4, R6 ;  /* 0x00000004030a7825 */ /* 0x00afe200078e0206 */
[----:B------:R-:W-:Y:S02]  /*0330*/  IADD3 R2, PT, PT, R2, 0x1, RZ ;  /* 0x0000000102027810 */ /* 0x000fe40007ffe0ff */
[----:B------:R-:W-:-:S02]  /*0340*/  IADD3 R3, PT, PT, R0, R3, RZ ;  /* 0x0000000300037210 */ /* 0x000fc40007ffe0ff */
[----:B------:R-:W-:Y:S01]  /*0350*/  ISETP.NE.AND P0, PT, R2, RZ, PT ;  /* 0x000000ff0200720c */ /* 0x000fe20003f05270 */
[----:B--2---:R-:W-:-:S05]  /*0360*/  FADD R17, R14, R13 ;  /* 0x0000000d0e117221 */ /* 0x004fca0000000000 */
[----:B------:R3:W-:Y:S07]  /*0370*/  STG.E desc[UR4][R10.64], R17 ;  /* 0x000000110a007986 */ /* 0x0007ee000c101904 */
[----:B------:R-:W-:Y:S05]  /*0380*/  @P0 BRA `(.L_x_2) ;  /* 0xfffffffc00d40947 */ /* 0x000fea000383ffff */
.L_x_1:
[----:B------:R-:W-:Y:S05]  /*0390*/  BSYNC.RECONVERGENT B0 ;  /* 0x0000000000007941 */ /* 0x000fea0003800200 */
.L_x_0:
[----:B------:R-:W-:Y:S05]  /*03a0*/  @!P1 EXIT ;  /* 0x000000000000994d */ /* 0x000fea0003800000 */
.L_x_3:
[----:B------:R-:W3:Y:S08]  /*03b0*/  LDC.64 R4, c[0x0][0x388] ;  /* 0x0000e200ff047b82 */ /* 0x000ef00000000a00 */
[----:B------:R-:W0:Y:S01]  /*03c0*/  LDC.64 R6, c[0x0][0x390] ;  /* 0x0000e400ff067b82 */ /* 0x000e220000000a00 */
[----:B---3--:R-:W-:-:S07]  /*03d0*/  IMAD.WIDE R10, R3, 0x4, R4 ;  /* 0x00000004030a7825 */ /* 0x008fce00078e0204 */
[----:B------:R-:W1:Y:S01]  /*03e0*/  LDC.64 R4, c[0x0][0x380] ;  /* 0x0000e000ff047b82 */ /* 0x000e620000000a00 */
[----:B--2---:R-:W2:Y:S01]  /*03f0*/  LDG.E R2, desc[UR4][R10.64] ;  /* 0x000000040a027981 */ /* 0x004ea2000c1e1900 */
[----:B0-----:R-:W-:-:S05]  /*0400*/  IMAD.WIDE R12, R3, 0x4, R6 ;  /* 0x00000004030c7825 */ /* 0x001fca00078e0206 */
[----:B------:R-:W2:Y:S01]  /*0410*/  LDG.E R7, desc[UR4][R12.64] ;  /* 0x000000040c077981 */ /* 0x000ea2000c1e1900 */
[----:B-1----:R-:W-:-:S04]  /*0420*/  IMAD.WIDE R16, R3, 0x4, R4 ;  /* 0x0000000403107825 */ /* 0x002fc800078e0204 */
[----:B------:R-:W-:-:S04]  /*0430*/  IMAD.WIDE R4, R0, 0x4, R10 ;  /* 0x0000000400047825 */ /* 0x000fc800078e020a */
[----:B--2---:R-:W-:Y:S01]  /*0440*/  FADD R19, R2, R7 ;  /* 0x0000000702137221 */ /* 0x004fe20000000000 */
[----:B------:R-:W-:-:S04]  /*0450*/  IMAD.WIDE R6, R0, 0x4, R12 ;  /* 0x0000000400067825 */ /* 0x000fc800078e020c */
[----:B------:R0:W-:Y:S04]  /*0460*/  STG.E desc[UR4][R16.64], R19 ;  /* 0x0000001310007986 */ /* 0x0001e8000c101904 */
[----:B------:R-:W2:Y:S04]  /*0470*/  LDG.E R2, desc[UR4][R4.64] ;  /* 0x0000000404027981 */ /* 0x000ea8000c1e1900 */
[----:B------:R-:W2:Y:S01]  /*0480*/  LDG.E R15, desc[UR4][R6.64] ;  /* 0x00000004060f7981 */ /* 0x000ea2000c1e1900 */
[----:B------:R-:W-:-:S04]  /*0490*/  IMAD.WIDE R8, R0, 0x4, R16 ;  /* 0x0000000400087825 */ /* 0x000fc800078e0210 */
[----:B------:R-:W-:-:S04]  /*04a0*/  IMAD.WIDE R10, R0, 0x4, R4 ;  /* 0x00000004000a7825 */ /* 0x000fc800078e0204 */
[----:B------:R-:W-:-:S04]  /*04b0*/  IMAD.WIDE R12, R0, 0x4, R6 ;  /* 0x00000004000c7825 */ /* 0x000fc800078e0206 */
[----:B--2---:R-:W-:-:S05]  /*04c0*/  FADD R21, R2, R15 ;  /* 0x0000000f02157221 */ /* 0x004fca0000000000 */
        /* <DEDUP_REMOVED lines=8> */
[----:B------:R-:W1:Y:S04]  /*0550*/  LDG.E R4, desc[UR4][R4.64] ;  /* 0x0000000404047981 */ /* 0x000e68000c1e1900 */
[----:B------:R-:W1:Y:S01]  /*0560*/  LDG.E R7, desc[UR4][R6.64] ;  /* 0x0000000406077981 */ /* 0x000e62000c1e1900 */
[C---:B0-----:R-:W-:Y:S01]  /*0570*/  IMAD.WIDE R16, R0.reuse, 0x4, R14 ;  /* 0x0000000400107825 */ /* 0x041fe200078e020e */
[----:B------:R-:W-:-:S04]  /*0580*/  LEA R3, R0, R3, 0x2 ;  /* 0x0000000300037211 */ /* 0x000fc800078e10ff */
[----:B------:R-:W-:Y:S01]  /*0590*/  ISETP.GE.AND P0, PT, R3, UR6, PT ;  /* 0x0000000603007c0c */ /* 0x000fe2000bf06270 */
[----:B-1----:R-:W-:-:S05]  /*05a0*/  FADD R9, R4, R7 ;  /* 0x0000000704097221 */ /* 0x002fca0000000000 */
[----:B------:R2:W-:Y:S07]  /*05b0*/  STG.E desc[UR4][R16.64], R9 ;  /* 0x0000000910007986 */ /* 0x0005ee000c101904 */
[----:B------:R-:W-:Y:S05]  /*05c0*/  @!P0 BRA `(.L_x_3) ;  /* 0xfffffffc00788947 */ /* 0x000fea000383ffff */
[----:B------:R-:W-:Y:S05]  /*05d0*/  EXIT ;  /* 0x000000000000794d */ /* 0x000fea0003800000 */
.L_x_4:
[----:B------:R-:W-:-:S00]  /*05e0*/  BRA `(.L_x_4) ;  /* 0xfffffffc00fc7947 */ /* 0x000fc0000383ffff */
[----:B------:R-:W-:-:S00]  /*05f0*/  NOP ;  /* 0x0000000000007918 */ /* 0x000fc00000000000 */
        /* <DEDUP_REMOVED lines=8> */
.L_x_5:


//--------------------- .nv.shared.reserved.0     --------------------------
	.section	.nv.shared.reserved.0,"aw",@nobits
	.weak		__nv_reservedSMEM_offset_0_alias
	.size		__nv_reservedSMEM_offset_0_alias, 0, 64
	.other		__nv_reservedSMEM_offset_0_alias,@"STO_CUDA_RESERVED_SHARED STV_DEFAULT"
__nv_reservedSMEM_offset_0_alias:
	.zero		0
	.zero		64


//--------------------- .nv.constant0._Z14addVectorsIntoPfS_S_i --------------------------
	.section	.nv.constant0._Z14addVectorsIntoPfS_S_i,"a",@progbits
	.sectionflags	@""
	.align	4
.nv.constant0._Z14addVectorsIntoPfS_S_i:
	.zero		924


//--------------------- SYMBOLS --------------------------

	.type		.nv.reservedSmem.offset0,@object
	.size		.nv.reservedSmem.offset0,0x4
